	.headerflags	@"EF_CUDA_TEXMODE_UNIFIED EF_CUDA_64BIT_ADDRESS EF_CUDA_SM89 EF_CUDA_VIRTUAL_SM(EF_CUDA_SM89)"
	.elftype	@"ET_EXEC"


//--------------------- .nv.info                  --------------------------
	.section	.nv.info,"",@"SHT_CUDA_INFO"
	.align	4


	//----- nvinfo : EIATTR_REGCOUNT
	.align		4
        /*0000*/ 	.byte	0x04, 0x2f
        /*0002*/ 	.short	(.L_1 - .L_0)
	.align		4
.L_0:
        /*0004*/ 	.word	index@(triton__0d1d2de)
        /*0008*/ 	.word	0x00000010


	//----- nvinfo : EIATTR_MAX_STACK_SIZE
	.align		4
.L_1:
        /*000c*/ 	.byte	0x04, 0x23
        /*000e*/ 	.short	(.L_3 - .L_2)
	.align		4
.L_2:
        /*0010*/ 	.word	index@(triton__0d1d2de)
        /*0014*/ 	.word	0x00000000


	//----- nvinfo : EIATTR_MIN_STACK_SIZE
	.align		4
.L_3:
        /*0018*/ 	.byte	0x04, 0x12
        /*001a*/ 	.short	(.L_5 - .L_4)
	.align		4
.L_4:
        /*001c*/ 	.word	index@(triton__0d1d2de)
        /*0020*/ 	.word	0x00000000


	//----- nvinfo : EIATTR_FRAME_SIZE
	.align		4
.L_5:
        /*0024*/ 	.byte	0x04, 0x11
        /*0026*/ 	.short	(.L_7 - .L_6)
	.align		4
.L_6:
        /*0028*/ 	.word	index@(triton__0d1d2de)
        /*002c*/ 	.word	0x00000000
.L_7:


//--------------------- .nv.info.triton__0d1d2de  --------------------------
	.section	.nv.info.triton__0d1d2de,"",@"SHT_CUDA_INFO"
	.align	4


	//----- nvinfo : EIATTR_CUDA_API_VERSION
	.align		4
        /*0000*/ 	.byte	0x04, 0x37
        /*0002*/ 	.short	(.L_9 - .L_8)
.L_8:
        /*0004*/ 	.word	0x0000007b


	//----- nvinfo : EIATTR_PARAM_CBANK
	.align		4
.L_9:
        /*0008*/ 	.byte	0x04, 0x0a
        /*000a*/ 	.short	(.L_11 - .L_10)
	.align		4
.L_10:
        /*000c*/ 	.word	index@(.nv.constant0.triton__0d1d2de)
        /*0010*/ 	.short	0x0160
        /*0012*/ 	.short	0x0014


	//----- nvinfo : EIATTR_CBANK_PARAM_SIZE
	.align		4
.L_11:
        /*0014*/ 	.byte	0x03, 0x19
        /*0016*/ 	.short	0x0014


	//----- nvinfo : EIATTR_KPARAM_INFO
	.align		4
        /*0018*/ 	.byte	0x04, 0x17
        /*001a*/ 	.short	(.L_13 - .L_12)
.L_12:
        /*001c*/ 	.word	0x00000000
        /*0020*/ 	.short	0x0002
        /*0022*/ 	.short	0x0010
        /*0024*/ 	.byte	0x00, 0xf0, 0x11, 0x00


	//----- nvinfo : EIATTR_KPARAM_INFO
	.align		4
.L_13:
        /*0028*/ 	.byte	0x04, 0x17
        /*002a*/ 	.short	(.L_15 - .L_14)
.L_14:
        /*002c*/ 	.word	0x00000000
        /*0030*/ 	.short	0x0001
        /*0032*/ 	.short	0x0008
        /*0034*/ 	.byte	0x00, 0xf0, 0x21, 0x00


	//----- nvinfo : EIATTR_KPARAM_INFO
	.align		4
.L_15:
        /*0038*/ 	.byte	0x04, 0x17
        /*003a*/ 	.short	(.L_17 - .L_16)
.L_16:
        /*003c*/ 	.word	0x00000000
        /*0040*/ 	.short	0x0000
        /*0042*/ 	.short	0x0000
        /*0044*/ 	.byte	0x00, 0xf0, 0x21, 0x00


	//----- nvinfo : EIATTR_MAXREG_COUNT
	.align		4
.L_17:
        /*0048*/ 	.byte	0x03, 0x1b
        /*004a*/ 	.short	0x00ff


	//----- nvinfo : EIATTR_EXIT_INSTR_OFFSETS
	.align		4
        /*004c*/ 	.byte	0x04, 0x1c
        /*004e*/ 	.short	(.L_19 - .L_18)


	//   ....[0]....
.L_18:
        /*0050*/ 	.word	0x000002f0


	//----- nvinfo : EIATTR_MAX_THREADS
	.align		4
.L_19:
        /*0054*/ 	.byte	0x04, 0x05
        /*0056*/ 	.short	(.L_21 - .L_20)
.L_20:
        /*0058*/ 	.word	0x00000080
        /*005c*/ 	.word	0x00000001
        /*0060*/ 	.word	0x00000001
.L_21:


//--------------------- .nv.rel.action            --------------------------
	.section	.nv.rel.action,"",@"SHT_CUDA_RELOCINFO"
	.align	8
	.sectionentsize	8
        /*0000*/ 	.byte	0x73, 0x00, 0x00, 0x00, 0x00, 0x00, 0x00, 0x00, 0x00, 0x00, 0x00, 0x11, 0x25, 0x00, 0x05, 0x36


//--------------------- .nv.constant0.triton__0d1d2de --------------------------
	.section	.nv.constant0.triton__0d1d2de,"a",@progbits
	.align	4
.nv.constant0.triton__0d1d2de:
	.zero		372


//--------------------- .text.triton__0d1d2de     --------------------------
	.section	.text.triton__0d1d2de,"ax",@progbits
	.sectioninfo	@"SHI_REGISTERS=16"
	.align	128
        .global         triton__0d1d2de
        .type           triton__0d1d2de,@function
        .size           triton__0d1d2de,(.L_x_1 - triton__0d1d2de)
        .other          triton__0d1d2de,@"STO_CUDA_ENTRY STV_DEFAULT"
triton__0d1d2de:
.text.triton__0d1d2de:
[----:B------:R-:W-:-:S02]  /*0000*/  IMAD.MOV.U32 R1, RZ, RZ, c[0x0][0x28] ;  /* 0x00000a00ff017624 */ /* 0x000fc400078e00ff */
[----:B------:R-:W0:Y:S01]  /*0010*/  S2R R0, SR_TID.X ;  /* 0x0000000000007919 */ /* 0x000e220000002100 */
[----:B------:R-:W-:Y:S01]  /*0020*/  IMAD.MOV.U32 R13, RZ, RZ, 0x2 ;  /* 0x00000002ff0d7424 */ /* 0x000fe200078e00ff */
[----:B------:R-:W-:Y:S02]  /*0030*/  ULDC.64 UR4, c[0x0][0x118] ;  /* 0x0000460000047ab9 */ /* 0x000fe40000000a00 */
[----:B------:R-:W1:Y:S01]  /*0040*/  S2R R3, SR_CTAID.X ;  /* 0x0000000000037919 */ /* 0x000e620000002500 */
[----:B0-----:R-:W-:-:S05]  /*0050*/  IMAD.SHL.U32 R0, R0, 0x8, RZ ;  /* 0x0000000800007824 */ /* 0x001fca00078e00ff */
[----:B------:R-:W-:-:S05]  /*0060*/  LOP3.LUT R0, R0, 0x3f8, RZ, 0xc0, !PT ;  /* 0x000003f800007812 */ /* 0x000fca00078ec0ff */
[----:B-1----:R-:W-:-:S05]  /*0070*/  IMAD R0, R3, 0x400, R0 ;  /* 0x0000040003007824 */ /* 0x002fca00078e0200 */
[----:B------:R-:W-:-:S04]  /*0080*/  SHF.R.S32.HI R3, RZ, 0x1f, R0 ;  /* 0x0000001fff037819 */ /* 0x000fc80000011400 */
[----:B------:R-:W-:-:S04]  /*0090*/  LEA.HI R3, R3, R0, RZ, 0xb ;  /* 0x0000000003037211 */ /* 0x000fc800078f58ff */
[----:B------:R-:W-:Y:S02]  /*00a0*/  LOP3.LUT R5, R3, 0xf800, RZ, 0xc0, !PT ;  /* 0x0000f80003057812 */ /* 0x000fe400078ec0ff */
[----:B------:R-:W-:-:S03]  /*00b0*/  SHF.R.S32.HI R3, RZ, 0xb, R3 ;  /* 0x0000000bff037819 */ /* 0x000fc60000011403 */
[----:B------:R-:W-:-:S05]  /*00c0*/  IMAD.IADD R5, R0, 0x1, -R5 ;  /* 0x0000000100057824 */ /* 0x000fca00078e0a05 */
[----:B------:R-:W-:-:S04]  /*00d0*/  PRMT R2, R5, 0x9910, RZ ;  /* 0x0000991005027816 */ /* 0x000fc800000000ff */
[----:B------:R-:W-:-:S04]  /*00e0*/  SHF.R.S32.HI R2, RZ, 0xf, R2 ;  /* 0x0000000fff027819 */ /* 0x000fc80000011402 */
[----:B------:R-:W-:-:S04]  /*00f0*/  LOP3.LUT R2, R2, 0xffff, RZ, 0xc0, !PT ;  /* 0x0000ffff02027812 */ /* 0x000fc800078ec0ff */
[----:B------:R-:W-:-:S04]  /*0100*/  LEA.HI R2, R2, R5, RZ, 0x18 ;  /* 0x0000000502027211 */ /* 0x000fc800078fc0ff */
[C---:B------:R-:W-:Y:S02]  /*0110*/  LOP3.LUT R4, R2.reuse, 0xff00, RZ, 0xc0, !PT ;  /* 0x0000ff0002047812 */ /* 0x040fe400078ec0ff */
[----:B------:R-:W-:-:S03]  /*0120*/  PRMT R2, R2, 0x9910, RZ ;  /* 0x0000991002027816 */ /* 0x000fc600000000ff */
[----:B------:R-:W-:Y:S01]  /*0130*/  IMAD.MOV R4, RZ, RZ, -R4 ;  /* 0x000000ffff047224 */ /* 0x000fe200078e0a04 */
[----:B------:R-:W-:-:S04]  /*0140*/  SHF.R.S32.HI R2, RZ, 0x8, R2 ;  /* 0x00000008ff027819 */ /* 0x000fc80000011402 */
[----:B------:R-:W-:Y:S02]  /*0150*/  PRMT R4, R4, 0x7710, RZ ;  /* 0x0000771004047816 */ /* 0x000fe400000000ff */
[----:B------:R-:W-:-:S03]  /*0160*/  LOP3.LUT R2, R2, 0xffff, RZ, 0xc0, !PT ;  /* 0x0000ffff02027812 */ /* 0x000fc600078ec0ff */
[----:B------:R-:W-:-:S05]  /*0170*/  IMAD.IADD R5, R5, 0x1, R4 ;  /* 0x0000000105057824 */ /* 0x000fca00078e0204 */
[----:B------:R-:W-:-:S05]  /*0180*/  PRMT R4, R5, 0x9910, RZ ;  /* 0x0000991005047816 */ /* 0x000fca00000000ff */
[----:B------:R-:W-:-:S04]  /*0190*/  IMAD R3, R3, 0x100, R4 ;  /* 0x0000010003037824 */ /* 0x000fc800078e0204 */
[----:B------:R-:W-:-:S04]  /*01a0*/  IMAD R2, R2, 0x40000, R3 ;  /* 0x0004000002027824 */ /* 0x000fc800078e0203 */
[----:B------:R-:W-:-:S06]  /*01b0*/  IMAD.WIDE R4, R2, R13, c[0x0][0x160] ;  /* 0x0000580002047625 */ /* 0x000fcc00078e020d */
[----:B------:R-:W2:Y:S02]  /*01c0*/  LDG.E.128 R4, [R4.64] ;  /* 0x0000000404047981 */ /* 0x000ea4000c1e1d00 */
[----:B--2---:R-:W-:Y:S01]  /*01d0*/  PRMT R2, R4, 0x7632, R2 ;  /* 0x0000763204027816 */ /* 0x004fe20000000002 */
[----:B------:R-:W-:Y:S01]  /*01e0*/  IMAD.U32 R11, R6, 0x10000, RZ ;  /* 0x00010000060b7824 */ /* 0x000fe200078e00ff */
[C---:B------:R-:W-:Y:S01]  /*01f0*/  PRMT R3, R5.reuse, 0x7632, R3 ;  /* 0x0000763205037816 */ /* 0x040fe20000000003 */
[----:B------:R-:W-:Y:S01]  /*0200*/  IMAD.U32 R9, R4, 0x10000, RZ ;  /* 0x0001000004097824 */ /* 0x000fe200078e00ff */
[----:B------:R-:W-:Y:S01]  /*0210*/  PRMT R8, R6, 0x7632, R8 ;  /* 0x0000763206087816 */ /* 0x000fe20000000008 */
[----:B------:R-:W-:Y:S01]  /*0220*/  IMAD.U32 R10, R5, 0x10000, RZ ;  /* 0x00010000050a7824 */ /* 0x000fe200078e00ff */
[----:B------:R-:W-:Y:S01]  /*0230*/  PRMT R6, R7, 0x7632, R6 ;  /* 0x0000763207067816 */ /* 0x000fe20000000006 */
[----:B------:R-:W-:Y:S02]  /*0240*/  IMAD.U32 R2, R2, 0x10000, RZ ;  /* 0x0001000002027824 */ /* 0x000fe400078e00ff */
[----:B------:R-:W-:-:S02]  /*0250*/  IMAD.U32 R3, R3, 0x10000, RZ ;  /* 0x0001000003037824 */ /* 0x000fc400078e00ff */
[----:B------:R-:W-:Y:S01]  /*0260*/  IMAD.U32 R7, R7, 0x10000, RZ ;  /* 0x0001000007077824 */ /* 0x000fe200078e00ff */
[----:B------:R-:W-:Y:S01]  /*0270*/  F2FP.BF16.F32.PACK_AB R4, R2, R9 ;  /* 0x000000090204723e */ /* 0x000fe200000010ff */
[----:B------:R-:W-:Y:S01]  /*0280*/  IMAD.U32 R8, R8, 0x10000, RZ ;  /* 0x0001000008087824 */ /* 0x000fe200078e00ff */
[----:B------:R-:W-:Y:S01]  /*0290*/  F2FP.BF16.F32.PACK_AB R5, R3, R10 ;  /* 0x0000000a0305723e */ /* 0x000fe200000010ff */
[----:B------:R-:W-:Y:S02]  /*02a0*/  IMAD.U32 R12, R6, 0x10000, RZ ;  /* 0x00010000060c7824 */ /* 0x000fe400078e00ff */
[----:B------:R-:W-:Y:S01]  /*02b0*/  IMAD.WIDE R2, R0, R13, c[0x0][0x168] ;  /* 0x00005a0000027625 */ /* 0x000fe200078e020d */
[----:B------:R-:W-:Y:S02]  /*02c0*/  F2FP.BF16.F32.PACK_AB R6, R8, R11 ;  /* 0x0000000b0806723e */ /* 0x000fe400000010ff */
[----:B------:R-:W-:-:S05]  /*02d0*/  F2FP.BF16.F32.PACK_AB R7, R12, R7 ;  /* 0x000000070c07723e */ /* 0x000fca00000010ff */
[----:B------:R-:W-:Y:S01]  /*02e0*/  STG.E.128 [R2.64], R4 ;  /* 0x0000000402007986 */ /* 0x000fe2000c101d04 */
[----:B------:R-:W-:Y:S05]  /*02f0*/  EXIT ;  /* 0x000000000000794d */ /* 0x000fea0003800000 */
.L_x_0:
[----:B------:R-:W-:-:S00]  /*0300*/  BRA `(.L_x_0) ;  /* 0xfffffff000007947 */ /* 0x000fc0000383ffff */
[----:B------:R-:W-:-:S00]  /*0310*/  NOP ;  /* 0x0000000000007918 */ /* 0x000fc00000000000 */
        /* <DEDUP_REMOVED lines=14> */
.L_x_1:
